.version 3.1
.target sm_20
.global .s32  ga, gb, gc;
.global .s64  gd, ge, gf;
.entry main {
   .reg .s32 a,b,c;
   .reg .s64 d,e,f;
   .reg .pred p,q;

   ld.global.s32   a, [ga];
   ld.global.s32   b, [gb];
   add.s32   c, a, b;
   setp.lt.s32   p, a, c;

   isspacep.local p,a ;
@p st.global.s32 [ga], a;
   isspacep.shared p,b ;
@p st.global.s32 [gb], b;
   isspacep.global p,c ;
@p st.global.s32 [gc], c;

   ld.global.s64   d, [gd];
   ld.global.s64   e, [ge];
   add.s64   f, d, e;
   setp.lt.s64   q, d, f;

   isspacep.local q,d ;
@q st.global.s64 [gd], d;
   isspacep.shared q,e ;
@q st.global.s64 [ge], e;
   isspacep.global q,f ;
@q st.global.s64 [gf], f;
   exit;
}


// ===== COMPILED SASS (sm_100) =====

	.target	sm_100

	.elftype	@"ET_EXEC"


//--------------------- .note.nv.tkinfo           --------------------------
	.section	.note.nv.tkinfo,"",@"SHT_NOTE"
	.sectionflags	@"SHF_NOTE_NV_TKINFO"
	.tkinfo
        /*0018*/ 	.word	0x00000002
        /*0030*/ 	.string	""
        /*0030*/ 	.string	"ptxas"
        /*0030*/ 	.string	"Cuda compilation tools, release 13.0, V13.0.88"
        /*0030*/ 	.string	"Build cuda_13.0.r13.0/compiler.36424714_0"
        /*0030*/ 	.string	"-arch sm_100 "



//--------------------- .note.nv.cuinfo           --------------------------
	.section	.note.nv.cuinfo,"",@"SHT_NOTE"
	.sectionflags	@"SHF_NOTE_NV_CUINFO"
        /*0018*/ 	.short	0x0002
        /*001a*/ 	.short	0x0014
        /*001c*/ 	.short	0x0082
	.zero		2


//--------------------- .nv.info                  --------------------------
	.section	.nv.info,"",@"SHT_CUDA_INFO"
	.align	4


	//----- nvinfo : EIATTR_REGCOUNT
	.align		4
        /*0000*/ 	.byte	0x04, 0x2f
        /*0002*/ 	.short	(.L_7 - .L_6)
	.align		4
.L_6:
        /*0004*/ 	.word	index@(main)
        /*0008*/ 	.word	0x0000001a


	//----- nvinfo : EIATTR_FRAME_SIZE
	.align		4
.L_7:
        /*000c*/ 	.byte	0x04, 0x11
        /*000e*/ 	.short	(.L_9 - .L_8)
	.align		4
.L_8:
        /*0010*/ 	.word	index@(main)
        /*0014*/ 	.word	0x00000000


	//----- nvinfo : EIATTR_MIN_STACK_SIZE
	.align		4
.L_9:
        /*0018*/ 	.byte	0x04, 0x12
        /*001a*/ 	.short	(.L_11 - .L_10)
	.align		4
.L_10:
        /*001c*/ 	.word	index@(main)
        /*0020*/ 	.word	0x00000000
.L_11:


//--------------------- .nv.compat                --------------------------
	.section	.nv.compat,"",@"SHT_CUDA_COMPAT_INFO"
	.align	4
        /*0000*/ 	.byte	0x02, 0x09, 0x00, 0x00, 0x02, 0x02, 0x01, 0x00, 0x02, 0x05, 0x05, 0x00, 0x03, 0x07, 0x01, 0x01
        /*0010*/ 	.byte	0x02, 0x03, 0x00, 0x00, 0x02, 0x06, 0x01, 0x00, 0x04, 0x0b, 0x08, 0x00, 0x09, 0x00, 0x00, 0x00
        /*0020*/ 	.byte	0x00, 0x00, 0x00, 0x00


//--------------------- .nv.info.main             --------------------------
	.section	.nv.info.main,"",@"SHT_CUDA_INFO"
	.sectionflags	@""
	.align	4


	//----- nvinfo : EIATTR_CUDA_API_VERSION
	.align		4
        /*0000*/ 	.byte	0x04, 0x37
        /*0002*/ 	.short	(.L_13 - .L_12)
.L_12:
        /*0004*/ 	.word	0x00000082


	//----- nvinfo : EIATTR_SPARSE_MMA_MASK
	.align		4
.L_13:
        /*0008*/ 	.byte	0x03, 0x50
        /*000a*/ 	.short	0x0000


	//----- nvinfo : EIATTR_MAXREG_COUNT
	.align		4
        /*000c*/ 	.byte	0x03, 0x1b
        /*000e*/ 	.short	0x00ff


	//----- nvinfo : EIATTR_MERCURY_ISA_VERSION
	.align		4
        /*0010*/ 	.byte	0x03, 0x5f
        /*0012*/ 	.short	0x0101


	//----- nvinfo : EIATTR_VRC_CTA_INIT_COUNT
	.align		4
        /*0014*/ 	.byte	0x02, 0x4a
	.zero		1
	.zero		1


	//----- nvinfo : EIATTR_EXIT_INSTR_OFFSETS
	.align		4
        /*0018*/ 	.byte	0x04, 0x1c
        /*001a*/ 	.short	(.L_15 - .L_14)


	//   ....[0]....
.L_14:
        /*001c*/ 	.word	0x00000250


	//   ....[1]....
        /*0020*/ 	.word	0x00000280


	//----- nvinfo : EIATTR_SW_WAR
	.align		4
.L_15:
        /*0024*/ 	.byte	0x04, 0x36
        /*0026*/ 	.short	(.L_17 - .L_16)
.L_16:
        /*0028*/ 	.word	0x00000008
.L_17:


//--------------------- .nv.callgraph             --------------------------
	.section	.nv.callgraph,"",@"SHT_CUDA_CALLGRAPH"
	.align	4
	.sectionentsize	8
	.align		4
        /*0000*/ 	.word	0x00000000
	.align		4
        /*0004*/ 	.word	0xffffffff
	.align		4
        /*0008*/ 	.word	0x00000000
	.align		4
        /*000c*/ 	.word	0xfffffffe
	.align		4
        /*0010*/ 	.word	0x00000000
	.align		4
        /*0014*/ 	.word	0xfffffffd
	.align		4
        /*0018*/ 	.word	0x00000000
	.align		4
        /*001c*/ 	.word	0xfffffffc


//--------------------- .nv.constant4             --------------------------
	.section	.nv.constant4,"a",@progbits
	.align	8
	.align		8
.nv.constant4:
        /*0000*/ 	.dword	ga
	.align		8
        /*0008*/ 	.dword	gb
	.align		8
        /*0010*/ 	.dword	gc
	.align		8
        /*0018*/ 	.dword	gd
	.align		8
        /*0020*/ 	.dword	ge
	.align		8
        /*0028*/ 	.dword	gf


//--------------------- .text.main                --------------------------
	.section	.text.main,"ax",@progbits
	.align	128
.text.main:
        .type           main,@function
        .size           main,(.L_x_1 - main)
        .other          main,@"STO_CUDA_ENTRY STV_DEFAULT"
main:
[----:B------:R-:W-:Y:S08]  /*0000*/  LDC R1, c[0x0][0x37c] ;  /* 0x0000df00ff017b82 */ /* 0x000ff00000000800 */
[----:B------:R-:W0:Y:S01]  /*0010*/  LDC.64 R2, c[0x4][RZ] ;  /* 0x01000000ff027b82 */ /* 0x000e220000000a00 */
[----:B------:R-:W0:Y:S07]  /*0020*/  LDCU.64 UR4, c[0x0][0x358] ;  /* 0x00006b00ff0477ac */ /* 0x000e2e0008000a00 */
[----:B------:R-:W1:Y:S01]  /*0030*/  LDC.64 R4, c[0x4][0x8] ;  /* 0x01000200ff047b82 */ /* 0x000e620000000a00 */
[----:B0-----:R-:W2:Y:S04]  /*0040*/  LDG.E R16, desc[UR4][R2.64] ;  /* 0x0000000402107981 */ /* 0x001ea8000c1e1900 */
[----:B-1----:R-:W2:Y:S01]  /*0050*/  LDG.E R18, desc[UR4][R4.64] ;  /* 0x0000000404127981 */ /* 0x002ea2000c1e1900 */
[----:B------:R-:W-:Y:S01]  /*0060*/  IMAD.MOV.U32 R21, RZ, RZ, RZ ;  /* 0x000000ffff157224 */ /* 0x000fe200078e00ff */
[----:B------:R-:W0:Y:S01]  /*0070*/  LDCU.64 UR6, c[0x0][0x120] ;  /* 0x00002400ff0677ac */ /* 0x000e220008000a00 */
[----:B------:R-:W-:Y:S01]  /*0080*/  IMAD.MOV.U32 R17, RZ, RZ, RZ ;  /* 0x000000ffff117224 */ /* 0x000fe200078e00ff */
[----:B------:R-:W1:Y:S01]  /*0090*/  LDC.64 R12, c[0x4][0x20] ;  /* 0x01000800ff0c7b82 */ /* 0x000e620000000a00 */
[----:B------:R-:W-:-:S07]  /*00a0*/  IMAD.MOV.U32 R19, RZ, RZ, RZ ;  /* 0x000000ffff137224 */ /* 0x000fce00078e00ff */
[----:B------:R-:W3:Y:S01]  /*00b0*/  LDC.64 R8, c[0x4][0x18] ;  /* 0x01000600ff087b82 */ /* 0x000ee20000000a00 */
[----:B--2---:R-:W-:Y:S01]  /*00c0*/  IMAD.IADD R20, R16, 0x1, R18 ;  /* 0x0000000110147824 */ /* 0x004fe200078e0212 */
[----:B------:R-:W-:Y:S04]  /*00d0*/  QSPC.E.S P2, RZ, [R18] ;  /* 0x0000000012ff73aa */ /* 0x000fe80000040500 */
[----:B------:R-:W2:Y:S01]  /*00e0*/  QSPC.E.G P0, RZ, [R20] ;  /* 0x0000000014ff73aa */ /* 0x000ea20000000100 */
[----:B0-----:R-:W-:-:S04]  /*00f0*/  ISETP.GE.AND P1, PT, R20, UR6, PT ;  /* 0x0000000614007c0c */ /* 0x001fc8000bf26270 */
[----:B------:R-:W-:-:S04]  /*0100*/  ISETP.GE.AND P1, PT, R20, UR6, !P1 ;  /* 0x0000000614007c0c */ /* 0x000fc8000cf26270 */
[----:B--2---:R-:W-:-:S08]  /*0110*/  PLOP3.LUT P0, PT, P0, P1, PT, 0x20, 0x2 ;  /* 0x000000000002781c */ /* 0x004fd00000702470 */
[----:B------:R-:W0:Y:S05]  /*0120*/  QSPC.E.L P1, RZ, [R16] ;  /* 0x0000000010ff73aa */ /* 0x000e2a0000020300 */
[----:B------:R-:W2:Y:S01]  /*0130*/  @P0 LDC.64 R6, c[0x4][0x10] ;  /* 0x01000400ff060b82 */ /* 0x000ea20000000a00 */
[----:B0-----:R-:W-:Y:S04]  /*0140*/  @P1 STG.E desc[UR4][R2.64], R16 ;  /* 0x0000001002001986 */ /* 0x001fe8000c101904 */
[----:B------:R-:W-:Y:S04]  /*0150*/  @P2 STG.E desc[UR4][R4.64], R18 ;  /* 0x0000001204002986 */ /* 0x000fe8000c101904 */
[----:B--2---:R-:W-:Y:S04]  /*0160*/  @P0 STG.E desc[UR4][R6.64], R20 ;  /* 0x0000001406000986 */ /* 0x004fe8000c101904 */
[----:B-1----:R-:W2:Y:S04]  /*0170*/  LDG.E.64 R14, desc[UR4][R12.64] ;  /* 0x000000040c0e7981 */ /* 0x002ea8000c1e1b00 */
[----:B---3--:R-:W3:Y:S04]  /*0180*/  LDG.E.64 R10, desc[UR4][R8.64] ;  /* 0x00000004080a7981 */ /* 0x008ee8000c1e1b00 */
[----:B--2---:R-:W-:Y:S01]  /*0190*/  QSPC.E.S P2, RZ, [R14] ;  /* 0x000000000eff73aa */ /* 0x004fe20000040500 */
[----:B---3--:R-:W-:-:S03]  /*01a0*/  IADD3 R22, P0, PT, R10, R14, RZ ;  /* 0x0000000e0a167210 */ /* 0x008fc60007f1e0ff */
[----:B------:R-:W0:Y:S01]  /*01b0*/  QSPC.E.L P3, RZ, [R10] ;  /* 0x000000000aff73aa */ /* 0x000e220000060300 */
[C---:B------:R-:W-:Y:S01]  /*01c0*/  ISETP.GE.U32.AND P4, PT, R22.reuse, UR6, PT ;  /* 0x0000000616007c0c */ /* 0x040fe2000bf86070 */
[----:B------:R-:W-:Y:S01]  /*01d0*/  IMAD.X R23, R11, 0x1, R15, P0 ;  /* 0x000000010b177824 */ /* 0x000fe200000e060f */
[----:B------:R-:W-:-:S04]  /*01e0*/  ISETP.GE.U32.AND P1, PT, R22, UR6, PT ;  /* 0x0000000616007c0c */ /* 0x000fc8000bf26070 */
[C---:B------:R-:W-:Y:S02]  /*01f0*/  ISETP.GE.AND.EX P4, PT, R23.reuse, UR7, PT, P4 ;  /* 0x0000000717007c0c */ /* 0x040fe4000bf86340 */
[----:B------:R-:W1:Y:S02]  /*0200*/  QSPC.E.G P0, RZ, [R22] ;  /* 0x0000000016ff73aa */ /* 0x000e640000000100 */
[----:B------:R-:W-:Y:S02]  /*0210*/  ISETP.GE.AND.EX P1, PT, R23, UR7, !P4, P1 ;  /* 0x0000000717007c0c */ /* 0x000fe4000e726310 */
[----:B0-----:R0:W-:Y:S04]  /*0220*/  @P3 STG.E.64 desc[UR4][R8.64], R10 ;  /* 0x0000000a08003986 */ /* 0x0011e8000c101b04 */
[----:B------:R0:W-:Y:S01]  /*0230*/  @P2 STG.E.64 desc[UR4][R12.64], R14 ;  /* 0x0000000e0c002986 */ /* 0x0001e2000c101b04 */
[----:B-1----:R-:W-:-:S13]  /*0240*/  PLOP3.LUT P0, PT, P0, P1, PT, 0x20, 0x2 ;  /* 0x000000000002781c */ /* 0x002fda0000702470 */
[----:B0-----:R-:W-:Y:S05]  /*0250*/  @!P0 EXIT ;  /* 0x000000000000894d */ /* 0x001fea0003800000 */
[----:B------:R-:W0:Y:S02]  /*0260*/  LDC.64 R2, c[0x4][0x28] ;  /* 0x01000a00ff027b82 */ /* 0x000e240000000a00 */
[----:B0-----:R-:W-:Y:S01]  /*0270*/  STG.E.64 desc[UR4][R2.64], R22 ;  /* 0x0000001602007986 */ /* 0x001fe2000c101b04 */
[----:B------:R-:W-:Y:S05]  /*0280*/  EXIT ;  /* 0x000000000000794d */ /* 0x000fea0003800000 */
.L_x_0:
[----:B------:R-:W-:-:S00]  /*0290*/  BRA `(.L_x_0) ;  /* 0xfffffffc00fc7947 */ /* 0x000fc0000383ffff */
[----:B------:R-:W-:-:S00]  /*02a0*/  NOP ;  /* 0x0000000000007918 */ /* 0x000fc00000000000 */
        /* <DEDUP_REMOVED lines=13> */
.L_x_1:


//--------------------- .nv.shared.reserved.0     --------------------------
	.section	.nv.shared.reserved.0,"aw",@nobits
	.weak		__nv_reservedSMEM_offset_0_alias
	.size		__nv_reservedSMEM_offset_0_alias, 0, 64
	.other		__nv_reservedSMEM_offset_0_alias,@"STO_CUDA_RESERVED_SHARED STV_DEFAULT"
__nv_reservedSMEM_offset_0_alias:
	.zero		0
	.zero		64


//--------------------- .nv.global                --------------------------
	.section	.nv.global,"aw",@nobits
	.align	8
.nv.global:
	.type		ge,@object
	.size		ge,(gf - ge)
ge:
	.zero		8
	.type		gf,@object
	.size		gf,(gd - gf)
gf:
	.zero		8
	.type		gd,@object
	.size		gd,(ga - gd)
gd:
	.zero		8
	.type		ga,@object
	.size		ga,(gc - ga)
ga:
	.zero		4
	.type		gc,@object
	.size		gc,(gb - gc)
gc:
	.zero		4
	.type		gb,@object
	.size		gb,(.L_1 - gb)
gb:
	.zero		4
.L_1:


//--------------------- .nv.constant0.main        --------------------------
	.section	.nv.constant0.main,"a",@progbits
	.sectionflags	@""
	.align	4
.nv.constant0.main:
	.zero		896


//--------------------- SYMBOLS --------------------------

	.type		.nv.reservedSmem.offset0,@object
	.size		.nv.reservedSmem.offset0,0x4
